	.headerflags	@"EF_CUDA_TEXMODE_UNIFIED EF_CUDA_64BIT_ADDRESS EF_CUDA_ACCELERATORS EF_CUDA_SM90 EF_CUDA_VIRTUAL_SM(EF_CUDA_SM90)"
	.elftype	@"ET_EXEC"


//--------------------- .nv.info                  --------------------------
	.section	.nv.info,"",@"SHT_CUDA_INFO"
	.align	4


	//----- nvinfo : EIATTR_REGCOUNT
	.align		4
        /*0000*/ 	.byte	0x04, 0x2f
        /*0002*/ 	.short	(.L_1 - .L_0)
	.align		4
.L_0:
        /*0004*/ 	.word	index@(triton_poi_fused_constant_pad_nd_0)
        /*0008*/ 	.word	0x0000000c


	//----- nvinfo : EIATTR_MIN_STACK_SIZE
	.align		4
.L_1:
        /*000c*/ 	.byte	0x04, 0x12
        /*000e*/ 	.short	(.L_3 - .L_2)
	.align		4
.L_2:
        /*0010*/ 	.word	index@(triton_poi_fused_constant_pad_nd_0)
        /*0014*/ 	.word	0x00000000


	//----- nvinfo : EIATTR_FRAME_SIZE
	.align		4
.L_3:
        /*0018*/ 	.byte	0x04, 0x11
        /*001a*/ 	.short	(.L_5 - .L_4)
	.align		4
.L_4:
        /*001c*/ 	.word	index@(triton_poi_fused_constant_pad_nd_0)
        /*0020*/ 	.word	0x00000000


	//----- nvinfo : EIATTR_MIN_STACK_SIZE
	.align		4
.L_5:
        /*0024*/ 	.byte	0x04, 0x12
        /*0026*/ 	.short	(.L_7 - .L_6)
	.align		4
.L_6:
        /*0028*/ 	.word	index@(triton_poi_fused_constant_pad_nd_0)
        /*002c*/ 	.word	0x00000000
.L_7:


//--------------------- .nv.info.triton_poi_fused_constant_pad_nd_0 --------------------------
	.section	.nv.info.triton_poi_fused_constant_pad_nd_0,"",@"SHT_CUDA_INFO"
	.sectionflags	@""
	.align	4


	//----- nvinfo : EIATTR_CUDA_API_VERSION
	.align		4
        /*0000*/ 	.byte	0x04, 0x37
        /*0002*/ 	.short	(.L_9 - .L_8)
.L_8:
        /*0004*/ 	.word	0x0000007c


	//----- nvinfo : EIATTR_KPARAM_INFO
	.align		4
.L_9:
        /*0008*/ 	.byte	0x04, 0x17
        /*000a*/ 	.short	(.L_11 - .L_10)
.L_10:
        /*000c*/ 	.word	0x00000000
        /*0010*/ 	.short	0x0002
        /*0012*/ 	.short	0x0010
        /*0014*/ 	.byte	0x00, 0xf0, 0x11, 0x00


	//----- nvinfo : EIATTR_KPARAM_INFO
	.align		4
.L_11:
        /*0018*/ 	.byte	0x04, 0x17
        /*001a*/ 	.short	(.L_13 - .L_12)
.L_12:
        /*001c*/ 	.word	0x00000000
        /*0020*/ 	.short	0x0001
        /*0022*/ 	.short	0x0008
        /*0024*/ 	.byte	0x00, 0xf4, 0x21, 0x00


	//----- nvinfo : EIATTR_KPARAM_INFO
	.align		4
.L_13:
        /*0028*/ 	.byte	0x04, 0x17
        /*002a*/ 	.short	(.L_15 - .L_14)
.L_14:
        /*002c*/ 	.word	0x00000000
        /*0030*/ 	.short	0x0000
        /*0032*/ 	.short	0x0000
        /*0034*/ 	.byte	0x00, 0xf4, 0x21, 0x00


	//----- nvinfo : EIATTR_SPARSE_MMA_MASK
	.align		4
.L_15:
        /*0038*/ 	.byte	0x03, 0x50
        /*003a*/ 	.short	0x0000


	//----- nvinfo : EIATTR_MAXREG_COUNT
	.align		4
        /*003c*/ 	.byte	0x03, 0x1b
        /*003e*/ 	.short	0x00ff


	//----- nvinfo : EIATTR_EXIT_INSTR_OFFSETS
	.align		4
        /*0040*/ 	.byte	0x04, 0x1c
        /*0042*/ 	.short	(.L_17 - .L_16)


	//   ....[0]....
.L_16:
        /*0044*/ 	.word	0x00000290


	//   ....[1]....
        /*0048*/ 	.word	0x000002b0


	//----- nvinfo : EIATTR_REQNTID
	.align		4
.L_17:
        /*004c*/ 	.byte	0x04, 0x10
        /*004e*/ 	.short	(.L_19 - .L_18)
.L_18:
        /*0050*/ 	.word	0x00000080
        /*0054*/ 	.word	0x00000001
        /*0058*/ 	.word	0x00000001


	//----- nvinfo : EIATTR_CRS_STACK_SIZE
	.align		4
.L_19:
        /*005c*/ 	.byte	0x04, 0x1e
        /*005e*/ 	.short	(.L_21 - .L_20)
.L_20:
        /*0060*/ 	.word	0x00000000


	//----- nvinfo : EIATTR_CBANK_PARAM_SIZE
	.align		4
.L_21:
        /*0064*/ 	.byte	0x03, 0x19
        /*0066*/ 	.short	0x0014


	//----- nvinfo : EIATTR_PARAM_CBANK
	.align		4
        /*0068*/ 	.byte	0x04, 0x0a
        /*006a*/ 	.short	(.L_23 - .L_22)
	.align		4
.L_22:
        /*006c*/ 	.word	index@(.nv.constant0.triton_poi_fused_constant_pad_nd_0)
        /*0070*/ 	.short	0x0210
        /*0072*/ 	.short	0x0014


	//----- nvinfo : EIATTR_SW_WAR
	.align		4
.L_23:
        /*0074*/ 	.byte	0x04, 0x36
        /*0076*/ 	.short	(.L_25 - .L_24)
.L_24:
        /*0078*/ 	.word	0x00000008
.L_25:


//--------------------- .nv.callgraph             --------------------------
	.section	.nv.callgraph,"",@"SHT_CUDA_CALLGRAPH"
	.align	4
	.sectionentsize	8
	.align		4
        /*0000*/ 	.word	0x00000000
	.align		4
        /*0004*/ 	.word	0xffffffff
	.align		4
        /*0008*/ 	.word	0x00000000
	.align		4
        /*000c*/ 	.word	0xfffffffe
	.align		4
        /*0010*/ 	.word	0x00000000
	.align		4
        /*0014*/ 	.word	0xfffffffd
	.align		4
        /*0018*/ 	.word	0x00000000
	.align		4
        /*001c*/ 	.word	0xfffffffc


//--------------------- .text.triton_poi_fused_constant_pad_nd_0 --------------------------
	.section	.text.triton_poi_fused_constant_pad_nd_0,"ax",@progbits
	.align	128
        .global         triton_poi_fused_constant_pad_nd_0
        .type           triton_poi_fused_constant_pad_nd_0,@function
        .size           triton_poi_fused_constant_pad_nd_0,(.L_x_3 - triton_poi_fused_constant_pad_nd_0)
        .other          triton_poi_fused_constant_pad_nd_0,@"STO_CUDA_ENTRY STV_DEFAULT"
triton_poi_fused_constant_pad_nd_0:
.text.triton_poi_fused_constant_pad_nd_0:
[----:B------:R-:W0:Y:S02]  /*0000*/  LDC R1, c[0x0][0x28] ;  /* 0x00000a00ff017b82 */ /* 0x000e240000000800 */
[----:B------:R-:W1:Y:S01]  /*0010*/  S2R R0, SR_TID.X ;  /* 0x0000000000007919 */ /* 0x000e620000002100 */
[----:B------:R-:W-:Y:S01]  /*0020*/  ULDC.64 UR4, c[0x0][0x210] ;  /* 0x0000840000047ab9 */ /* 0x000fe20000000a00 */
[----:B------:R-:W-:Y:S01]  /*0030*/  BSSY B0, `(.L_x_0) ;  /* 0x0000024000007945 */ /* 0x000fe20003800000 */
[----:B------:R-:W2:Y:S01]  /*0040*/  S2R R7, SR_CTAID.X ;  /* 0x0000000000077919 */ /* 0x000ea20000002500 */
[----:B-1----:R-:W-:-:S05]  /*0050*/  LOP3.LUT R0, R0, 0x7f, RZ, 0xc0, !PT ;  /* 0x0000007f00007812 */ /* 0x002fca00078ec0ff */
[----:B--2---:R-:W-:-:S04]  /*0060*/  IMAD R7, R7, 0x80, R0 ;  /* 0x0000008007077824 */ /* 0x004fc800078e0200 */
[----:B------:R-:W-:-:S04]  /*0070*/  IMAD.HI R0, R7, 0x2aaaaaab, RZ ;  /* 0x2aaaaaab07007827 */ /* 0x000fc800078e02ff */
[----:B------:R-:W-:Y:S01]  /*0080*/  IMAD.HI R4, R7, 0x38e38e39, RZ ;  /* 0x38e38e3907047827 */ /* 0x000fe200078e02ff */
[----:B------:R-:W-:-:S04]  /*0090*/  SHF.R.S32.HI R3, RZ, 0x1, R0 ;  /* 0x00000001ff037819 */ /* 0x000fc80000011400 */
[----:B------:R-:W-:Y:S02]  /*00a0*/  LEA.HI R0, R0, R3, RZ, 0x1 ;  /* 0x0000000300007211 */ /* 0x000fe400078f08ff */
[----:B------:R-:W-:-:S03]  /*00b0*/  SHF.R.U32.HI R5, RZ, 0x1f, R4 ;  /* 0x0000001fff057819 */ /* 0x000fc60000011604 */
[----:B------:R-:W-:Y:S01]  /*00c0*/  IMAD.HI R2, R0, 0x2aaaaaab, RZ ;  /* 0x2aaaaaab00027827 */ /* 0x000fe200078e02ff */
[----:B------:R-:W-:-:S04]  /*00d0*/  LEA.HI.SX32 R5, R4, R5, 0x1b ;  /* 0x0000000504057211 */ /* 0x000fc800078fdaff */
[----:B------:R-:W-:Y:S01]  /*00e0*/  SHF.R.U32.HI R3, RZ, 0x1, R2 ;  /* 0x00000001ff037819 */ /* 0x000fe20000011602 */
[----:B------:R-:W-:-:S03]  /*00f0*/  IMAD.SHL.U32 R4, R5, 0x10, RZ ;  /* 0x0000001005047824 */ /* 0x000fc600078e00ff */
[----:B------:R-:W-:-:S05]  /*0100*/  LEA.HI R3, R2, R3, RZ, 0x1 ;  /* 0x0000000302037211 */ /* 0x000fca00078f08ff */
[----:B------:R-:W-:Y:S02]  /*0110*/  IMAD R6, R3, -0xc, R0 ;  /* 0xfffffff403067824 */ /* 0x000fe400078e0200 */
[----:B------:R-:W-:Y:S01]  /*0120*/  IMAD R0, R0, -0xc, R7 ;  /* 0xfffffff400007824 */ /* 0x000fe200078e0207 */
[----:B------:R-:W1:Y:S01]  /*0130*/  LDC.64 R2, c[0x0][0x218] ;  /* 0x00008600ff027b82 */ /* 0x000e620000000a00 */
[C---:B------:R-:W-:Y:S01]  /*0140*/  IMAD.SHL.U32 R5, R6.reuse, 0x4, RZ ;  /* 0x0000000406057824 */ /* 0x040fe200078e00ff */
[----:B------:R-:W-:Y:S02]  /*0150*/  LOP3.LUT R8, R6, 0xfffffffc, RZ, 0xc0, !PT ;  /* 0xfffffffc06087812 */ /* 0x000fe400078ec0ff */
[----:B------:R-:W-:Y:S02]  /*0160*/  LOP3.LUT R9, R0, 0xfffffffc, RZ, 0xc0, !PT ;  /* 0xfffffffc00097812 */ /* 0x000fe400078ec0ff */
[----:B------:R-:W-:Y:S02]  /*0170*/  ISETP.NE.AND P0, PT, R8, 0x4, PT ;  /* 0x000000040800780c */ /* 0x000fe40003f05270 */
[----:B------:R-:W-:-:S02]  /*0180*/  IADD3 R8, P1, P2, R5, R0, R4 ;  /* 0x0000000005087210 */ /* 0x000fc40007a3e004 */
[----:B------:R-:W-:Y:S02]  /*0190*/  ISETP.EQ.AND P0, PT, R9, 0x4, !P0 ;  /* 0x000000040900780c */ /* 0x000fe40004702270 */
[----:B------:R-:W-:Y:S02]  /*01a0*/  SHF.R.S32.HI R6, RZ, 0x1f, R4 ;  /* 0x0000001fff067819 */ /* 0x000fe40000011404 */
[----:B------:R-:W-:Y:S02]  /*01b0*/  ISETP.LT.AND P0, PT, R7, 0x900, P0 ;  /* 0x000009000700780c */ /* 0x000fe40000701270 */
[----:B------:R-:W-:Y:S02]  /*01c0*/  SHF.R.S32.HI R0, RZ, 0x1f, R0 ;  /* 0x0000001fff007819 */ /* 0x000fe40000011400 */
[----:B------:R-:W-:-:S04]  /*01d0*/  SHF.R.S32.HI R5, RZ, 0x1f, R5 ;  /* 0x0000001fff057819 */ /* 0x000fc80000011405 */
[----:B------:R-:W-:Y:S01]  /*01e0*/  IADD3.X R5, R5, R0, R6, P1, P2 ;  /* 0x0000000005057210 */ /* 0x000fe20000fe4406 */
[----:B------:R-:W-:Y:S01]  /*01f0*/  IMAD.MOV.U32 R0, RZ, RZ, RZ ;  /* 0x000000ffff007224 */ /* 0x000fe200078e00ff */
[C---:B------:R-:W-:Y:S01]  /*0200*/  LEA R4, P2, R8.reuse, UR4, 0x2 ;  /* 0x0000000408047c11 */ /* 0x040fe2000f8410ff */
[C---:B-1----:R-:W-:Y:S01]  /*0210*/  IMAD.WIDE R2, R7.reuse, 0x4, R2 ;  /* 0x0000000407027825 */ /* 0x042fe200078e0202 */
[----:B------:R-:W-:Y:S02]  /*0220*/  ISETP.GE.AND P1, PT, R7, 0x900, PT ;  /* 0x000009000700780c */ /* 0x000fe40003f26270 */
[----:B------:R-:W-:Y:S01]  /*0230*/  LEA.HI.X R5, R8, UR5, R5, 0x2, P2 ;  /* 0x0000000508057c11 */ /* 0x000fe200090f1405 */
[----:B------:R-:W-:Y:S01]  /*0240*/  ULDC.64 UR4, c[0x0][0x208] ;  /* 0x0000820000047ab9 */ /* 0x000fe20000000a00 */
[----:B------:R-:W-:Y:S09]  /*0250*/  @!P0 BRA `(.L_x_1) ;  /* 0x0000000000048947 */ /* 0x000ff20003800000 */
[----:B------:R1:W5:Y:S02]  /*0260*/  LDG.E R0, desc[UR4][R4.64+-0x50] ;  /* 0xffffb00404007981 */ /* 0x000364000c1e1900 */
.L_x_1:
[----:B------:R-:W-:Y:S05]  /*0270*/  BSYNC B0 ;  /* 0x0000000000007941 */ /* 0x000fea0003800000 */
.L_x_0:
[----:B-1---5:R-:W-:Y:S01]  /*0280*/  SEL R5, R0, RZ, P0 ;  /* 0x000000ff00057207 */ /* 0x022fe20000000000 */
[----:B------:R-:W-:Y:S06]  /*0290*/  @P1 EXIT ;  /* 0x000000000000194d */ /* 0x000fec0003800000 */
[----:B------:R-:W-:Y:S01]  /*02a0*/  STG.E desc[UR4][R2.64], R5 ;  /* 0x0000000502007986 */ /* 0x000fe2000c101904 */
[----:B------:R-:W-:Y:S05]  /*02b0*/  EXIT ;  /* 0x000000000000794d */ /* 0x000fea0003800000 */
.L_x_2:
[----:B------:R-:W-:-:S00]  /*02c0*/  BRA `(.L_x_2) ;  /* 0xfffffffc00fc7947 */ /* 0x000fc0000383ffff */
[----:B------:R-:W-:-:S00]  /*02d0*/  NOP ;  /* 0x0000000000007918 */ /* 0x000fc00000000000 */
        /* <DEDUP_REMOVED lines=10> */
.L_x_3:


//--------------------- .nv.constant0.triton_poi_fused_constant_pad_nd_0 --------------------------
	.section	.nv.constant0.triton_poi_fused_constant_pad_nd_0,"a",@progbits
	.sectionflags	@""
	.align	4
.nv.constant0.triton_poi_fused_constant_pad_nd_0:
	.zero		548
